	.headerflags	@"EF_CUDA_TEXMODE_UNIFIED EF_CUDA_64BIT_ADDRESS EF_CUDA_ACCELERATORS EF_CUDA_SM90 EF_CUDA_VIRTUAL_SM(EF_CUDA_SM90)"
	.elftype	@"ET_EXEC"


//--------------------- .nv.info                  --------------------------
	.section	.nv.info,"",@"SHT_CUDA_INFO"
	.align	4


	//----- nvinfo : EIATTR_REGCOUNT
	.align		4
        /*0000*/ 	.byte	0x04, 0x2f
        /*0002*/ 	.short	(.L_3 - .L_2)
	.align		4
.L_2:
        /*0004*/ 	.word	index@(triton_poi_fused__native_batch_norm_legit_no_training_add_convolution_relu_6)
        /*0008*/ 	.word	0x00000020


	//----- nvinfo : EIATTR_MIN_STACK_SIZE
	.align		4
.L_3:
        /*000c*/ 	.byte	0x04, 0x12
        /*000e*/ 	.short	(.L_5 - .L_4)
	.align		4
.L_4:
        /*0010*/ 	.word	index@(triton_poi_fused__native_batch_norm_legit_no_training_add_convolution_relu_6)
        /*0014*/ 	.word	0x00000000


	//----- nvinfo : EIATTR_FRAME_SIZE
	.align		4
.L_5:
        /*0018*/ 	.byte	0x04, 0x11
        /*001a*/ 	.short	(.L_7 - .L_6)
	.align		4
.L_6:
        /*001c*/ 	.word	index@(triton_poi_fused__native_batch_norm_legit_no_training_add_convolution_relu_6)
        /*0020*/ 	.word	0x00000000


	//----- nvinfo : EIATTR_MIN_STACK_SIZE
	.align		4
.L_7:
        /*0024*/ 	.byte	0x04, 0x12
        /*0026*/ 	.short	(.L_9 - .L_8)
	.align		4
.L_8:
        /*0028*/ 	.word	index@(triton_poi_fused__native_batch_norm_legit_no_training_add_convolution_relu_6)
        /*002c*/ 	.word	0x00000000
.L_9:


//--------------------- .nv.info.triton_poi_fused__native_batch_norm_legit_no_training_add_convolution_relu_6 --------------------------
	.section	.nv.info.triton_poi_fused__native_batch_norm_legit_no_training_add_convolution_relu_6,"",@"SHT_CUDA_INFO"
	.sectionflags	@""
	.align	4


	//----- nvinfo : EIATTR_CUDA_API_VERSION
	.align		4
        /*0000*/ 	.byte	0x04, 0x37
        /*0002*/ 	.short	(.L_11 - .L_10)
.L_10:
        /*0004*/ 	.word	0x0000007c


	//----- nvinfo : EIATTR_KPARAM_INFO
	.align		4
.L_11:
        /*0008*/ 	.byte	0x04, 0x17
        /*000a*/ 	.short	(.L_13 - .L_12)
.L_12:
        /*000c*/ 	.word	0x00000000
        /*0010*/ 	.short	0x000d
        /*0012*/ 	.short	0x0068
        /*0014*/ 	.byte	0x00, 0xf0, 0x11, 0x00


	//----- nvinfo : EIATTR_KPARAM_INFO
	.align		4
.L_13:
        /*0018*/ 	.byte	0x04, 0x17
        /*001a*/ 	.short	(.L_15 - .L_14)
.L_14:
        /*001c*/ 	.word	0x00000000
        /*0020*/ 	.short	0x000c
        /*0022*/ 	.short	0x0060
        /*0024*/ 	.byte	0x00, 0xf4, 0x21, 0x00


	//----- nvinfo : EIATTR_KPARAM_INFO
	.align		4
.L_15:
        /*0028*/ 	.byte	0x04, 0x17
        /*002a*/ 	.short	(.L_17 - .L_16)
.L_16:
        /*002c*/ 	.word	0x00000000
        /*0030*/ 	.short	0x000b
        /*0032*/ 	.short	0x0058
        /*0034*/ 	.byte	0x00, 0xf4, 0x21, 0x00


	//----- nvinfo : EIATTR_KPARAM_INFO
	.align		4
.L_17:
        /*0038*/ 	.byte	0x04, 0x17
        /*003a*/ 	.short	(.L_19 - .L_18)
.L_18:
        /*003c*/ 	.word	0x00000000
        /*0040*/ 	.short	0x000a
        /*0042*/ 	.short	0x0050
        /*0044*/ 	.byte	0x00, 0xf4, 0x21, 0x00


	//----- nvinfo : EIATTR_KPARAM_INFO
	.align		4
.L_19:
        /*0048*/ 	.byte	0x04, 0x17
        /*004a*/ 	.short	(.L_21 - .L_20)
.L_20:
        /*004c*/ 	.word	0x00000000
        /*0050*/ 	.short	0x0009
        /*0052*/ 	.short	0x0048
        /*0054*/ 	.byte	0x00, 0xf4, 0x21, 0x00


	//----- nvinfo : EIATTR_KPARAM_INFO
	.align		4
.L_21:
        /*0058*/ 	.byte	0x04, 0x17
        /*005a*/ 	.short	(.L_23 - .L_22)
.L_22:
        /*005c*/ 	.word	0x00000000
        /*0060*/ 	.short	0x0008
        /*0062*/ 	.short	0x0040
        /*0064*/ 	.byte	0x00, 0xf4, 0x21, 0x00


	//----- nvinfo : EIATTR_KPARAM_INFO
	.align		4
.L_23:
        /*0068*/ 	.byte	0x04, 0x17
        /*006a*/ 	.short	(.L_25 - .L_24)
.L_24:
        /*006c*/ 	.word	0x00000000
        /*0070*/ 	.short	0x0007
        /*0072*/ 	.short	0x0038
        /*0074*/ 	.byte	0x00, 0xf4, 0x21, 0x00


	//----- nvinfo : EIATTR_KPARAM_INFO
	.align		4
.L_25:
        /*0078*/ 	.byte	0x04, 0x17
        /*007a*/ 	.short	(.L_27 - .L_26)
.L_26:
        /*007c*/ 	.word	0x00000000
        /*0080*/ 	.short	0x0006
        /*0082*/ 	.short	0x0030
        /*0084*/ 	.byte	0x00, 0xf4, 0x21, 0x00


	//----- nvinfo : EIATTR_KPARAM_INFO
	.align		4
.L_27:
        /*0088*/ 	.byte	0x04, 0x17
        /*008a*/ 	.short	(.L_29 - .L_28)
.L_28:
        /*008c*/ 	.word	0x00000000
        /*0090*/ 	.short	0x0005
        /*0092*/ 	.short	0x0028
        /*0094*/ 	.byte	0x00, 0xf4, 0x21, 0x00


	//----- nvinfo : EIATTR_KPARAM_INFO
	.align		4
.L_29:
        /*0098*/ 	.byte	0x04, 0x17
        /*009a*/ 	.short	(.L_31 - .L_30)
.L_30:
        /*009c*/ 	.word	0x00000000
        /*00a0*/ 	.short	0x0004
        /*00a2*/ 	.short	0x0020
        /*00a4*/ 	.byte	0x00, 0xf4, 0x21, 0x00


	//----- nvinfo : EIATTR_KPARAM_INFO
	.align		4
.L_31:
        /*00a8*/ 	.byte	0x04, 0x17
        /*00aa*/ 	.short	(.L_33 - .L_32)
.L_32:
        /*00ac*/ 	.word	0x00000000
        /*00b0*/ 	.short	0x0003
        /*00b2*/ 	.short	0x0018
        /*00b4*/ 	.byte	0x00, 0xf4, 0x21, 0x00


	//----- nvinfo : EIATTR_KPARAM_INFO
	.align		4
.L_33:
        /*00b8*/ 	.byte	0x04, 0x17
        /*00ba*/ 	.short	(.L_35 - .L_34)
.L_34:
        /*00bc*/ 	.word	0x00000000
        /*00c0*/ 	.short	0x0002
        /*00c2*/ 	.short	0x0010
        /*00c4*/ 	.byte	0x00, 0xf4, 0x21, 0x00


	//----- nvinfo : EIATTR_KPARAM_INFO
	.align		4
.L_35:
        /*00c8*/ 	.byte	0x04, 0x17
        /*00ca*/ 	.short	(.L_37 - .L_36)
.L_36:
        /*00cc*/ 	.word	0x00000000
        /*00d0*/ 	.short	0x0001
        /*00d2*/ 	.short	0x0008
        /*00d4*/ 	.byte	0x00, 0xf4, 0x21, 0x00


	//----- nvinfo : EIATTR_KPARAM_INFO
	.align		4
.L_37:
        /*00d8*/ 	.byte	0x04, 0x17
        /*00da*/ 	.short	(.L_39 - .L_38)
.L_38:
        /*00dc*/ 	.word	0x00000000
        /*00e0*/ 	.short	0x0000
        /*00e2*/ 	.short	0x0000
        /*00e4*/ 	.byte	0x00, 0xf4, 0x21, 0x00


	//----- nvinfo : EIATTR_SPARSE_MMA_MASK
	.align		4
.L_39:
        /*00e8*/ 	.byte	0x03, 0x50
        /*00ea*/ 	.short	0x0000


	//----- nvinfo : EIATTR_MAXREG_COUNT
	.align		4
        /*00ec*/ 	.byte	0x03, 0x1b
        /*00ee*/ 	.short	0x00ff


	//----- nvinfo : EIATTR_EXIT_INSTR_OFFSETS
	.align		4
        /*00f0*/ 	.byte	0x04, 0x1c
        /*00f2*/ 	.short	(.L_41 - .L_40)


	//   ....[0]....
.L_40:
        /*00f4*/ 	.word	0x00000620


	//----- nvinfo : EIATTR_REQNTID
	.align		4
.L_41:
        /*00f8*/ 	.byte	0x04, 0x10
        /*00fa*/ 	.short	(.L_43 - .L_42)
.L_42:
        /*00fc*/ 	.word	0x00000080
        /*0100*/ 	.word	0x00000001
        /*0104*/ 	.word	0x00000001


	//----- nvinfo : EIATTR_CBANK_PARAM_SIZE
	.align		4
.L_43:
        /*0108*/ 	.byte	0x03, 0x19
        /*010a*/ 	.short	0x006c


	//----- nvinfo : EIATTR_PARAM_CBANK
	.align		4
        /*010c*/ 	.byte	0x04, 0x0a
        /*010e*/ 	.short	(.L_45 - .L_44)
	.align		4
.L_44:
        /*0110*/ 	.word	index@(.nv.constant0.triton_poi_fused__native_batch_norm_legit_no_training_add_convolution_relu_6)
        /*0114*/ 	.short	0x0210
        /*0116*/ 	.short	0x006c


	//----- nvinfo : EIATTR_SW_WAR
	.align		4
.L_45:
        /*0118*/ 	.byte	0x04, 0x36
        /*011a*/ 	.short	(.L_47 - .L_46)
.L_46:
        /*011c*/ 	.word	0x00000008
.L_47:


//--------------------- .nv.callgraph             --------------------------
	.section	.nv.callgraph,"",@"SHT_CUDA_CALLGRAPH"
	.align	4
	.sectionentsize	8
	.align		4
        /*0000*/ 	.word	0x00000000
	.align		4
        /*0004*/ 	.word	0xffffffff
	.align		4
        /*0008*/ 	.word	0x00000000
	.align		4
        /*000c*/ 	.word	0xfffffffe
	.align		4
        /*0010*/ 	.word	0x00000000
	.align		4
        /*0014*/ 	.word	0xfffffffd
	.align		4
        /*0018*/ 	.word	0x00000000
	.align		4
        /*001c*/ 	.word	0xfffffffc


//--------------------- .nv.constant4             --------------------------
	.section	.nv.constant4,"a",@progbits
	.align	8
	.align		8
.nv.constant4:
        /*0000*/ 	.dword	_$_str
	.align		8
        /*0008*/ 	.dword	_$_str_$_2


//--------------------- .text.triton_poi_fused__native_batch_norm_legit_no_training_add_convolution_relu_6 --------------------------
	.section	.text.triton_poi_fused__native_batch_norm_legit_no_training_add_convolution_relu_6,"ax",@progbits
	.align	128
        .global         triton_poi_fused__native_batch_norm_legit_no_training_add_convolution_relu_6
        .type           triton_poi_fused__native_batch_norm_legit_no_training_add_convolution_relu_6,@function
        .size           triton_poi_fused__native_batch_norm_legit_no_training_add_convolution_relu_6,(.L_x_1 - triton_poi_fused__native_batch_norm_legit_no_training_add_convolution_relu_6)
        .other          triton_poi_fused__native_batch_norm_legit_no_training_add_convolution_relu_6,@"STO_CUDA_ENTRY STV_DEFAULT"
triton_poi_fused__native_batch_norm_legit_no_training_add_convolution_relu_6:
.text.triton_poi_fused__native_batch_norm_legit_no_training_add_convolution_relu_6:
[----:B------:R-:W-:Y:S01]  /*0000*/  LDC R1, c[0x0][0x28] ;  /* 0x00000a00ff017b82 */ /* 0x000fe20000000800 */
[----:B------:R-:W1:Y:S07]  /*0010*/  S2R R0, SR_TID.X ;  /* 0x0000000000007919 */ /* 0x000e6e0000002100 */
[----:B------:R-:W2:Y:S01]  /*0020*/  LDC.64 R2, c[0x0][0x240] ;  /* 0x00009000ff027b82 */ /* 0x000ea20000000a00 */
[----:B------:R-:W-:Y:S01]  /*0030*/  ULDC.64 UR4, c[0x0][0x208] ;  /* 0x0000820000047ab9 */ /* 0x000fe20000000a00 */
[----:B------:R-:W3:Y:S06]  /*0040*/  S2R R5, SR_CTAID.X ;  /* 0x0000000000057919 */ /* 0x000eec0000002500 */
[----:B------:R-:W4:Y:S08]  /*0050*/  LDC.64 R6, c[0x0][0x260] ;  /* 0x00009800ff067b82 */ /* 0x000f300000000a00 */
[----:B------:R-:W5:Y:S08]  /*0060*/  LDC.64 R16, c[0x0][0x228] ;  /* 0x00008a00ff107b82 */ /* 0x000f700000000a00 */
[----:B------:R-:W5:Y:S01]  /*0070*/  LDC.64 R20, c[0x0][0x238] ;  /* 0x00008e00ff147b82 */ /* 0x000f620000000a00 */
[----:B-1----:R-:W-:-:S07]  /*0080*/  SHF.L.U32 R0, R0, 0x1, RZ ;  /* 0x0000000100007819 */ /* 0x002fce00000006ff */
[----:B------:R-:W1:Y:S01]  /*0090*/  LDC.64 R14, c[0x0][0x210] ;  /* 0x00008400ff0e7b82 */ /* 0x000e620000000a00 */
[----:B---3--:R-:W-:Y:S02]  /*00a0*/  SHF.R.S32.HI R4, RZ, 0x17, R5 ;  /* 0x00000017ff047819 */ /* 0x008fe40000011405 */
[----:B------:R-:W-:Y:S02]  /*00b0*/  LOP3.LUT R0, R0, 0xfe, RZ, 0xc0, !PT ;  /* 0x000000fe00007812 */ /* 0x000fe400078ec0ff */
[----:B------:R-:W-:-:S03]  /*00c0*/  SGXT R4, R4, 0x1 ;  /* 0x000000010404781a */ /* 0x000fc60000000200 */
[----:B------:R-:W3:Y:S01]  /*00d0*/  LDC.64 R28, c[0x0][0x230] ;  /* 0x00008c00ff1c7b82 */ /* 0x000ee20000000a00 */
[----:B------:R-:W-:-:S04]  /*00e0*/  LEA R5, R5, R0, 0x8 ;  /* 0x0000000005057211 */ /* 0x000fc800078e40ff */
[----:B------:R-:W-:-:S03]  /*00f0*/  LEA.HI R4, R4, R5, RZ, 0x8 ;  /* 0x0000000504047211 */ /* 0x000fc600078f40ff */
[----:B------:R-:W3:Y:S01]  /*0100*/  LDC.64 R18, c[0x0][0x218] ;  /* 0x00008600ff127b82 */ /* 0x000ee20000000a00 */
[----:B------:R-:W-:-:S04]  /*0110*/  SHF.R.S32.HI R4, RZ, 0x8, R4 ;  /* 0x00000008ff047819 */ /* 0x000fc80000011404 */
[----:B------:R-:W-:-:S03]  /*0120*/  LEA.HI R0, R4, R4, RZ, 0x6 ;  /* 0x0000000404007211 */ /* 0x000fc600078f30ff */
[----:B------:R-:W3:Y:S01]  /*0130*/  LDC.64 R26, c[0x0][0x258] ;  /* 0x00009600ff1a7b82 */ /* 0x000ee20000000a00 */
[----:B------:R-:W-:-:S04]  /*0140*/  LOP3.LUT R25, R0, 0xffffffc0, RZ, 0xc0, !PT ;  /* 0xffffffc000197812 */ /* 0x000fc800078ec0ff */
[----:B------:R-:W-:-:S03]  /*0150*/  IADD3 R25, R4, -R25, RZ ;  /* 0x8000001904197210 */ /* 0x000fc60007ffe0ff */
[----:B------:R-:W3:Y:S02]  /*0160*/  LDC.64 R22, c[0x0][0x248] ;  /* 0x00009200ff167b82 */ /* 0x000ee40000000a00 */
[----:B--2---:R-:W-:-:S04]  /*0170*/  IMAD.WIDE R2, R25, 0x4, R2 ;  /* 0x0000000419027825 */ /* 0x004fc800078e0202 */
[C---:B----4-:R-:W-:Y:S02]  /*0180*/  IMAD.WIDE R6, R25.reuse, 0x4, R6 ;  /* 0x0000000419067825 */ /* 0x050fe400078e0206 */
[----:B------:R-:W2:Y:S01]  /*0190*/  LDG.E.EL R2, desc[UR4][R2.64] ;  /* 0x0000000402027981 */ /* 0x000ea2000c2e1900 */
[----:B------:R-:W4:Y:S03]  /*01a0*/  LDC.64 R10, c[0x0][0x268] ;  /* 0x00009a00ff0a7b82 */ /* 0x000f260000000a00 */
[----:B------:R-:W2:Y:S01]  /*01b0*/  LDG.E.EL R6, desc[UR4][R6.64] ;  /* 0x0000000406067981 */ /* 0x000ea2000c2e1900 */
[----:B-----5:R-:W-:-:S04]  /*01c0*/  IMAD.WIDE R16, R25, 0x4, R16 ;  /* 0x0000000419107825 */ /* 0x020fc800078e0210 */
[----:B------:R-:W5:Y:S08]  /*01d0*/  LDC.64 R12, c[0x0][0x270] ;  /* 0x00009c00ff0c7b82 */ /* 0x000f700000000a00 */
[----:B------:R-:W5:Y:S01]  /*01e0*/  LDC.64 R8, c[0x0][0x250] ;  /* 0x00009400ff087b82 */ /* 0x000f620000000a00 */
[----:B0-----:R-:W-:Y:S01]  /*01f0*/  IMAD.WIDE R20, R25, 0x4, R20 ;  /* 0x0000000419147825 */ /* 0x001fe200078e0214 */
[----:B------:R-:W2:Y:S03]  /*0200*/  LDG.E.EL R4, desc[UR4][R16.64] ;  /* 0x0000000410047981 */ /* 0x000ea6000c2e1900 */
[----:B-1----:R-:W-:Y:S01]  /*0210*/  IMAD.WIDE R14, R5, 0x4, R14 ;  /* 0x00000004050e7825 */ /* 0x002fe200078e020e */
[----:B------:R-:W2:Y:S03]  /*0220*/  LDG.E.EL R7, desc[UR4][R20.64] ;  /* 0x0000000414077981 */ /* 0x000ea6000c2e1900 */
[----:B---3--:R-:W-:Y:S01]  /*0230*/  IMAD.WIDE R28, R25, 0x4, R28 ;  /* 0x00000004191c7825 */ /* 0x008fe200078e021c */
[----:B------:R-:W3:Y:S03]  /*0240*/  LDG.E.64 R16, desc[UR4][R14.64] ;  /* 0x000000040e107981 */ /* 0x000ee6000c1e1b00 */
[----:B------:R-:W-:Y:S01]  /*0250*/  IMAD.WIDE R18, R5, 0x4, R18 ;  /* 0x0000000405127825 */ /* 0x000fe200078e0212 */
[----:B------:R-:W3:Y:S03]  /*0260*/  LDG.E.EL R3, desc[UR4][R28.64] ;  /* 0x000000041c037981 */ /* 0x000ee6000c2e1900 */
[C---:B------:R-:W-:Y:S01]  /*0270*/  IMAD.WIDE R26, R25.reuse, 0x4, R26 ;  /* 0x00000004191a7825 */ /* 0x040fe200078e021a */
[----:B------:R-:W3:Y:S03]  /*0280*/  LDG.E.64 R20, desc[UR4][R18.64] ;  /* 0x0000000412147981 */ /* 0x000ee6000c1e1b00 */
[C---:B------:R-:W-:Y:S01]  /*0290*/  IMAD.WIDE R22, R25.reuse, 0x4, R22 ;  /* 0x0000000419167825 */ /* 0x040fe200078e0216 */
[----:B------:R-:W3:Y:S03]  /*02a0*/  LDG.E.EL R0, desc[UR4][R26.64] ;  /* 0x000000041a007981 */ /* 0x000ee6000c2e1900 */
[----:B----4-:R-:W-:-:S02]  /*02b0*/  IMAD.WIDE R10, R25, 0x4, R10 ;  /* 0x00000004190a7825 */ /* 0x010fc400078e020a */
[----:B------:R0:W4:Y:S02]  /*02c0*/  LDG.E.EL R22, desc[UR4][R22.64] ;  /* 0x0000000416167981 */ /* 0x000124000c2e1900 */
[C---:B-----5:R-:W-:Y:S02]  /*02d0*/  IMAD.WIDE R12, R25.reuse, 0x4, R12 ;  /* 0x00000004190c7825 */ /* 0x060fe400078e020c */
[----:B------:R-:W5:Y:S02]  /*02e0*/  LDG.E.EL R10, desc[UR4][R10.64] ;  /* 0x000000040a0a7981 */ /* 0x000f64000c2e1900 */
[----:B------:R-:W-:Y:S02]  /*02f0*/  IMAD.WIDE R8, R25, 0x4, R8 ;  /* 0x0000000419087825 */ /* 0x000fe400078e0208 */
[----:B------:R-:W5:Y:S04]  /*0300*/  LDG.E.EL R13, desc[UR4][R12.64] ;  /* 0x000000040c0d7981 */ /* 0x000f68000c2e1900 */
[----:B------:R1:W4:Y:S01]  /*0310*/  LDG.E.EL R25, desc[UR4][R8.64] ;  /* 0x0000000408197981 */ /* 0x000322000c2e1900 */
[----:B0-----:R-:W-:Y:S01]  /*0320*/  HFMA2.MMA R23, -RZ, RZ, 1.625, 0 ;  /* 0x3e800000ff177435 */ /* 0x001fe200000001ff */
[----:B-1----:R-:W0:Y:S02]  /*0330*/  LDC.64 R8, c[0x0][0x220] ;  /* 0x00008800ff087b82 */ /* 0x002e240000000a00 */
[----:B0-----:R-:W-:-:S04]  /*0340*/  IMAD.WIDE R8, R5, 0x4, R8 ;  /* 0x0000000405087825 */ /* 0x001fc800078e0208 */
[----:B--2---:R-:W-:Y:S01]  /*0350*/  FADD R2, R2, 9.9999997473787516356e-06 ;  /* 0x3727c5ac02027421 */ /* 0x004fe20000000000 */
[----:B------:R-:W-:-:S03]  /*0360*/  FADD R6, R6, 9.9999997473787516356e-06 ;  /* 0x3727c5ac06067421 */ /* 0x000fc60000000000 */
[----:B------:R-:W0:Y:S08]  /*0370*/  MUFU.SQRT R24, R2 ;  /* 0x0000000200187308 */ /* 0x000e300000002000 */
[----:B------:R-:W1:Y:S01]  /*0380*/  MUFU.SQRT R26, R6 ;  /* 0x00000006001a7308 */ /* 0x000e620000002000 */
[C---:B0-----:R-:W-:Y:S02]  /*0390*/  FSETP.GT.AND P0, PT, R24.reuse, 8.50705917302346158658e+37, PT ;  /* 0x7e8000001800780b */ /* 0x041fe40003f04000 */
[----:B------:R-:W-:-:S02]  /*03a0*/  FSETP.GEU.AND P2, PT, R24, 1.175494350822287508e-38, PT ;  /* 0x008000001800780b */ /* 0x000fc40003f4e000 */
[C---:B-1----:R-:W-:Y:S02]  /*03b0*/  FSETP.GT.AND P1, PT, R26.reuse, 8.50705917302346158658e+37, PT ;  /* 0x7e8000001a00780b */ /* 0x042fe40003f24000 */
[----:B------:R-:W-:-:S07]  /*03c0*/  FSETP.GEU.AND P3, PT, R26, 1.175494350822287508e-38, PT ;  /* 0x008000001a00780b */ /* 0x000fce0003f6e000 */
[----:B------:R-:W-:-:S04]  /*03d0*/  @P0 FMUL R24, R24, 0.25 ;  /* 0x3e80000018180820 */ /* 0x000fc80000400000 */
[----:B------:R-:W-:Y:S01]  /*03e0*/  @!P2 FMUL R24, R24, 16777216 ;  /* 0x4b8000001818a820 */ /* 0x000fe20000400000 */
[----:B------:R-:W-:-:S04]  /*03f0*/  @P1 FMUL R26, R26, 0.25 ;  /* 0x3e8000001a1a1820 */ /* 0x000fc80000400000 */
[----:B------:R-:W-:Y:S01]  /*0400*/  @!P3 FMUL R26, R26, 16777216 ;  /* 0x4b8000001a1ab820 */ /* 0x000fe20000400000 */
[----:B------:R-:W0:Y:S01]  /*0410*/  MUFU.RCP R24, R24 ;  /* 0x0000001800187308 */ /* 0x000e220000001000 */
[----:B------:R-:W-:-:S07]  /*0420*/  FSEL R11, R23, 1, P0 ;  /* 0x3f800000170b7808 */ /* 0x000fce0000000000 */
[----:B------:R-:W1:Y:S01]  /*0430*/  MUFU.RCP R26, R26 ;  /* 0x0000001a001a7308 */ /* 0x000e620000001000 */
[----:B------:R-:W-:Y:S01]  /*0440*/  FSEL R23, R23, 1, P1 ;  /* 0x3f80000017177808 */ /* 0x000fe20000800000 */
[----:B------:R-:W-:Y:S01]  /*0450*/  @!P2 FMUL R11, R11, 16777216 ;  /* 0x4b8000000b0ba820 */ /* 0x000fe20000400000 */
[--C-:B---3--:R-:W-:Y:S01]  /*0460*/  FADD R17, R17, R4.reuse ;  /* 0x0000000411117221 */ /* 0x108fe20000000000 */
[--C-:B------:R-:W-:Y:S02]  /*0470*/  FADD R21, R21, R3.reuse ;  /* 0x0000000315157221 */ /* 0x100fe40000000000 */
[----:B------:R-:W-:Y:S01]  /*0480*/  @!P3 FMUL R23, R23, 16777216 ;  /* 0x4b8000001717b820 */ /* 0x000fe20000400000 */
[----:B------:R-:W-:Y:S01]  /*0490*/  FADD R16, R16, R4 ;  /* 0x0000000410107221 */ /* 0x000fe20000000000 */
[----:B------:R-:W-:Y:S01]  /*04a0*/  FADD R20, R20, R3 ;  /* 0x0000000314147221 */ /* 0x000fe20000000000 */
[----:B0-----:R-:W-:Y:S01]  /*04b0*/  FMUL R2, R24, R11 ;  /* 0x0000000b18027220 */ /* 0x001fe20000400000 */
[C---:B------:R-:W-:Y:S01]  /*04c0*/  FADD R3, -R7.reuse, R17 ;  /* 0x0000001107037221 */ /* 0x040fe20000000100 */
[C---:B------:R-:W-:Y:S01]  /*04d0*/  FADD R4, -R0.reuse, R21 ;  /* 0x0000001500047221 */ /* 0x040fe20000000100 */
[----:B------:R-:W-:Y:S01]  /*04e0*/  FADD R7, -R7, R16 ;  /* 0x0000001007077221 */ /* 0x000fe20000000100 */
[----:B------:R-:W-:Y:S01]  /*04f0*/  FADD R0, -R0, R20 ;  /* 0x0000001400007221 */ /* 0x000fe20000000100 */
[----:B-1----:R-:W-:Y:S01]  /*0500*/  FMUL R23, R26, R23 ;  /* 0x000000171a177220 */ /* 0x002fe20000400000 */
[C---:B------:R-:W-:Y:S01]  /*0510*/  FMUL R3, R2.reuse, R3 ;  /* 0x0000000302037220 */ /* 0x040fe20000400000 */
[----:B------:R-:W-:-:S02]  /*0520*/  FMUL R2, R2, R7 ;  /* 0x0000000702027220 */ /* 0x000fc40000400000 */
[C---:B------:R-:W-:Y:S01]  /*0530*/  FMUL R4, R23.reuse, R4 ;  /* 0x0000000417047220 */ /* 0x040fe20000400000 */
[----:B------:R-:W-:Y:S01]  /*0540*/  FMUL R0, R23, R0 ;  /* 0x0000000017007220 */ /* 0x000fe20000400000 */
[----:B----4-:R-:W-:Y:S02]  /*0550*/  FFMA R3, R22, R3, R25 ;  /* 0x0000000316037223 */ /* 0x010fe40000000019 */
[----:B-----5:R-:W-:Y:S01]  /*0560*/  FFMA R4, R10, R4, R13 ;  /* 0x000000040a047223 */ /* 0x020fe2000000000d */
[----:B------:R-:W-:Y:S01]  /*0570*/  FFMA R25, R22, R2, R25 ;  /* 0x0000000216197223 */ /* 0x000fe20000000019 */
[----:B------:R-:W-:-:S03]  /*0580*/  FFMA R0, R10, R0, R13 ;  /* 0x000000000a007223 */ /* 0x000fc6000000000d */
[----:B------:R-:W-:Y:S01]  /*0590*/  FSETP.GEU.AND P1, PT, R3, -R4, PT ;  /* 0x800000040300720b */ /* 0x000fe20003f2e000 */
[----:B------:R-:W-:Y:S01]  /*05a0*/  FADD R3, R4, R3 ;  /* 0x0000000304037221 */ /* 0x000fe20000000000 */
[----:B------:R-:W-:Y:S01]  /*05b0*/  FADD R2, R0, R25 ;  /* 0x0000001900027221 */ /* 0x000fe20000000000 */
[----:B------:R-:W-:-:S03]  /*05c0*/  FSETP.GEU.AND P0, PT, R25, -R0, PT ;  /* 0x800000001900720b */ /* 0x000fc60003f0e000 */
[----:B------:R-:W-:Y:S02]  /*05d0*/  FSEL R3, R3, RZ, P1 ;  /* 0x000000ff03037208 */ /* 0x000fe40000800000 */
[----:B------:R-:W-:Y:S01]  /*05e0*/  FSEL R2, R2, RZ, P0 ;  /* 0x000000ff02027208 */ /* 0x000fe20000000000 */
[----:B------:R-:W-:Y:S04]  /*05f0*/  STG.E.64 desc[UR4][R14.64], R16 ;  /* 0x000000100e007986 */ /* 0x000fe8000c101b04 */
[----:B------:R-:W-:Y:S04]  /*0600*/  STG.E.64 desc[UR4][R18.64], R20 ;  /* 0x0000001412007986 */ /* 0x000fe8000c101b04 */
[----:B------:R-:W-:Y:S01]  /*0610*/  STG.E.64 desc[UR4][R8.64], R2 ;  /* 0x0000000208007986 */ /* 0x000fe2000c101b04 */
[----:B------:R-:W-:Y:S05]  /*0620*/  EXIT ;  /* 0x000000000000794d */ /* 0x000fea0003800000 */
.L_x_0:
[----:B------:R-:W-:-:S00]  /*0630*/  BRA `(.L_x_0) ;  /* 0xfffffffc00fc7947 */ /* 0x000fc0000383ffff */
[----:B------:R-:W-:-:S00]  /*0640*/  NOP ;  /* 0x0000000000007918 */ /* 0x000fc00000000000 */
        /* <DEDUP_REMOVED lines=11> */
.L_x_1:


//--------------------- .nv.global.init           --------------------------
	.section	.nv.global.init,"aw",@progbits
.nv.global.init:
	.type		_$_str,@object
	.size		_$_str,(_$_str_$_2 - _$_str)
_$_str:
        /*0000*/ 	.byte	0x5f, 0x5f, 0x43, 0x55, 0x44, 0x41, 0x5f, 0x46, 0x54, 0x5a, 0x00
	.type		_$_str_$_2,@object
	.size		_$_str_$_2,(.L_1 - _$_str_$_2)
_$_str_$_2:
        /*000b*/ 	.byte	0x5f, 0x5f, 0x43, 0x55, 0x44, 0x41, 0x5f, 0x50, 0x52, 0x45, 0x43, 0x5f, 0x53, 0x51, 0x52, 0x54
        /*001b*/ 	.byte	0x00
.L_1:


//--------------------- .nv.constant0.triton_poi_fused__native_batch_norm_legit_no_training_add_convolution_relu_6 --------------------------
	.section	.nv.constant0.triton_poi_fused__native_batch_norm_legit_no_training_add_convolution_relu_6,"a",@progbits
	.sectionflags	@""
	.align	4
.nv.constant0.triton_poi_fused__native_batch_norm_legit_no_training_add_convolution_relu_6:
	.zero		636
